	.headerflags	@"EF_CUDA_TEXMODE_UNIFIED EF_CUDA_64BIT_ADDRESS EF_CUDA_ACCELERATORS EF_CUDA_SM90 EF_CUDA_VIRTUAL_SM(EF_CUDA_SM90)"
	.elftype	@"ET_EXEC"


//--------------------- .nv.info                  --------------------------
	.section	.nv.info,"",@"SHT_CUDA_INFO"
	.align	4


	//----- nvinfo : EIATTR_REGCOUNT
	.align		4
        /*0000*/ 	.byte	0x04, 0x2f
        /*0002*/ 	.short	(.L_3 - .L_2)
	.align		4
.L_2:
        /*0004*/ 	.word	index@(triton_poi_fused_add_convolution_div_sqrt_25)
        /*0008*/ 	.word	0x00000016


	//----- nvinfo : EIATTR_MIN_STACK_SIZE
	.align		4
.L_3:
        /*000c*/ 	.byte	0x04, 0x12
        /*000e*/ 	.short	(.L_5 - .L_4)
	.align		4
.L_4:
        /*0010*/ 	.word	index@(triton_poi_fused_add_convolution_div_sqrt_25)
        /*0014*/ 	.word	0x00000000


	//----- nvinfo : EIATTR_FRAME_SIZE
	.align		4
.L_5:
        /*0018*/ 	.byte	0x04, 0x11
        /*001a*/ 	.short	(.L_7 - .L_6)
	.align		4
.L_6:
        /*001c*/ 	.word	index@(triton_poi_fused_add_convolution_div_sqrt_25)
        /*0020*/ 	.word	0x00000000


	//----- nvinfo : EIATTR_MIN_STACK_SIZE
	.align		4
.L_7:
        /*0024*/ 	.byte	0x04, 0x12
        /*0026*/ 	.short	(.L_9 - .L_8)
	.align		4
.L_8:
        /*0028*/ 	.word	index@(triton_poi_fused_add_convolution_div_sqrt_25)
        /*002c*/ 	.word	0x00000000
.L_9:


//--------------------- .nv.info.triton_poi_fused_add_convolution_div_sqrt_25 --------------------------
	.section	.nv.info.triton_poi_fused_add_convolution_div_sqrt_25,"",@"SHT_CUDA_INFO"
	.sectionflags	@""
	.align	4


	//----- nvinfo : EIATTR_CUDA_API_VERSION
	.align		4
        /*0000*/ 	.byte	0x04, 0x37
        /*0002*/ 	.short	(.L_11 - .L_10)
.L_10:
        /*0004*/ 	.word	0x0000007c


	//----- nvinfo : EIATTR_KPARAM_INFO
	.align		4
.L_11:
        /*0008*/ 	.byte	0x04, 0x17
        /*000a*/ 	.short	(.L_13 - .L_12)
.L_12:
        /*000c*/ 	.word	0x00000000
        /*0010*/ 	.short	0x0005
        /*0012*/ 	.short	0x0024
        /*0014*/ 	.byte	0x00, 0xf0, 0x11, 0x00


	//----- nvinfo : EIATTR_KPARAM_INFO
	.align		4
.L_13:
        /*0018*/ 	.byte	0x04, 0x17
        /*001a*/ 	.short	(.L_15 - .L_14)
.L_14:
        /*001c*/ 	.word	0x00000000
        /*0020*/ 	.short	0x0004
        /*0022*/ 	.short	0x0020
        /*0024*/ 	.byte	0x00, 0xf0, 0x11, 0x00


	//----- nvinfo : EIATTR_KPARAM_INFO
	.align		4
.L_15:
        /*0028*/ 	.byte	0x04, 0x17
        /*002a*/ 	.short	(.L_17 - .L_16)
.L_16:
        /*002c*/ 	.word	0x00000000
        /*0030*/ 	.short	0x0003
        /*0032*/ 	.short	0x0018
        /*0034*/ 	.byte	0x00, 0xf4, 0x21, 0x00


	//----- nvinfo : EIATTR_KPARAM_INFO
	.align		4
.L_17:
        /*0038*/ 	.byte	0x04, 0x17
        /*003a*/ 	.short	(.L_19 - .L_18)
.L_18:
        /*003c*/ 	.word	0x00000000
        /*0040*/ 	.short	0x0002
        /*0042*/ 	.short	0x0010
        /*0044*/ 	.byte	0x00, 0xf4, 0x21, 0x00


	//----- nvinfo : EIATTR_KPARAM_INFO
	.align		4
.L_19:
        /*0048*/ 	.byte	0x04, 0x17
        /*004a*/ 	.short	(.L_21 - .L_20)
.L_20:
        /*004c*/ 	.word	0x00000000
        /*0050*/ 	.short	0x0001
        /*0052*/ 	.short	0x0008
        /*0054*/ 	.byte	0x00, 0xf4, 0x21, 0x00


	//----- nvinfo : EIATTR_KPARAM_INFO
	.align		4
.L_21:
        /*0058*/ 	.byte	0x04, 0x17
        /*005a*/ 	.short	(.L_23 - .L_22)
.L_22:
        /*005c*/ 	.word	0x00000000
        /*0060*/ 	.short	0x0000
        /*0062*/ 	.short	0x0000
        /*0064*/ 	.byte	0x00, 0xf4, 0x21, 0x00


	//----- nvinfo : EIATTR_SPARSE_MMA_MASK
	.align		4
.L_23:
        /*0068*/ 	.byte	0x03, 0x50
        /*006a*/ 	.short	0x0000


	//----- nvinfo : EIATTR_MAXREG_COUNT
	.align		4
        /*006c*/ 	.byte	0x03, 0x1b
        /*006e*/ 	.short	0x00ff


	//----- nvinfo : EIATTR_EXIT_INSTR_OFFSETS
	.align		4
        /*0070*/ 	.byte	0x04, 0x1c
        /*0072*/ 	.short	(.L_25 - .L_24)


	//   ....[0]....
.L_24:
        /*0074*/ 	.word	0x00000520


	//   ....[1]....
        /*0078*/ 	.word	0x000005d0


	//----- nvinfo : EIATTR_REQNTID
	.align		4
.L_25:
        /*007c*/ 	.byte	0x04, 0x10
        /*007e*/ 	.short	(.L_27 - .L_26)
.L_26:
        /*0080*/ 	.word	0x00000080
        /*0084*/ 	.word	0x00000001
        /*0088*/ 	.word	0x00000001


	//----- nvinfo : EIATTR_CBANK_PARAM_SIZE
	.align		4
.L_27:
        /*008c*/ 	.byte	0x03, 0x19
        /*008e*/ 	.short	0x0028


	//----- nvinfo : EIATTR_PARAM_CBANK
	.align		4
        /*0090*/ 	.byte	0x04, 0x0a
        /*0092*/ 	.short	(.L_29 - .L_28)
	.align		4
.L_28:
        /*0094*/ 	.word	index@(.nv.constant0.triton_poi_fused_add_convolution_div_sqrt_25)
        /*0098*/ 	.short	0x0210
        /*009a*/ 	.short	0x0028


	//----- nvinfo : EIATTR_SW_WAR
	.align		4
.L_29:
        /*009c*/ 	.byte	0x04, 0x36
        /*009e*/ 	.short	(.L_31 - .L_30)
.L_30:
        /*00a0*/ 	.word	0x00000008
.L_31:


//--------------------- .nv.callgraph             --------------------------
	.section	.nv.callgraph,"",@"SHT_CUDA_CALLGRAPH"
	.align	4
	.sectionentsize	8
	.align		4
        /*0000*/ 	.word	0x00000000
	.align		4
        /*0004*/ 	.word	0xffffffff
	.align		4
        /*0008*/ 	.word	0x00000000
	.align		4
        /*000c*/ 	.word	0xfffffffe
	.align		4
        /*0010*/ 	.word	0x00000000
	.align		4
        /*0014*/ 	.word	0xfffffffd
	.align		4
        /*0018*/ 	.word	0x00000000
	.align		4
        /*001c*/ 	.word	0xfffffffc


//--------------------- .nv.constant4             --------------------------
	.section	.nv.constant4,"a",@progbits
	.align	8
	.align		8
.nv.constant4:
        /*0000*/ 	.dword	_$_str
	.align		8
        /*0008*/ 	.dword	_$_str_$_2


//--------------------- .text.triton_poi_fused_add_convolution_div_sqrt_25 --------------------------
	.section	.text.triton_poi_fused_add_convolution_div_sqrt_25,"ax",@progbits
	.sectionflags	@"SHF_BARRIERS=1"
	.align	128
        .global         triton_poi_fused_add_convolution_div_sqrt_25
        .type           triton_poi_fused_add_convolution_div_sqrt_25,@function
        .size           triton_poi_fused_add_convolution_div_sqrt_25,(.L_x_1 - triton_poi_fused_add_convolution_div_sqrt_25)
        .other          triton_poi_fused_add_convolution_div_sqrt_25,@"STO_CUDA_ENTRY STV_DEFAULT"
triton_poi_fused_add_convolution_div_sqrt_25:
.text.triton_poi_fused_add_convolution_div_sqrt_25:
[----:B------:R-:W0:Y:S01]  /*0000*/  LDC R1, c[0x0][0x28] ;  /* 0x00000a00ff017b82 */ /* 0x000e220000000800 */
[----:B------:R-:W1:Y:S07]  /*0010*/  S2R R0, SR_TID.X ;  /* 0x0000000000007919 */ /* 0x000e6e0000002100 */
[----:B------:R-:W2:Y:S01]  /*0020*/  LDC.64 R6, c[0x0][0x218] ;  /* 0x00008600ff067b82 */ /* 0x000ea20000000a00 */
[----:B------:R-:W-:Y:S01]  /*0030*/  ULDC.64 UR6, c[0x0][0x208] ;  /* 0x0000820000067ab9 */ /* 0x000fe20000000a00 */
[----:B------:R-:W3:Y:S01]  /*0040*/  S2R R5, SR_CTAID.Y ;  /* 0x0000000000057919 */ /* 0x000ee20000002600 */
[----:B------:R-:W4:Y:S01]  /*0050*/  S2R R3, SR_CTAID.X ;  /* 0x0000000000037919 */ /* 0x000f220000002500 */
[----:B-1----:R-:W-:Y:S01]  /*0060*/  SHF.R.U32.HI R2, RZ, 0x4, R0 ;  /* 0x00000004ff027819 */ /* 0x002fe20000011600 */
[----:B---3--:R-:W-:-:S03]  /*0070*/  IMAD.SHL.U32 R5, R5, 0x10, RZ ;  /* 0x0000001005057824 */ /* 0x008fc600078e00ff */
[----:B------:R-:W-:Y:S01]  /*0080*/  SGXT.U32 R2, R2, 0x3 ;  /* 0x000000030202781a */ /* 0x000fe20000000000 */
[----:B----4-:R-:W-:-:S03]  /*0090*/  IMAD.SHL.U32 R3, R3, 0x10, RZ ;  /* 0x0000001003037824 */ /* 0x010fc600078e00ff */
[----:B------:R-:W-:Y:S02]  /*00a0*/  LOP3.LUT R11, R5, R2, RZ, 0xfc, !PT ;  /* 0x00000002050b7212 */ /* 0x000fe400078efcff */
[----:B------:R-:W-:Y:S02]  /*00b0*/  LOP3.LUT R12, R5, 0x8, R2, 0xfe, !PT ;  /* 0x00000008050c7812 */ /* 0x000fe400078efe02 */
[----:B------:R-:W-:Y:S01]  /*00c0*/  LOP3.LUT R4, R3, 0xf, R0, 0xf8, !PT ;  /* 0x0000000f03047812 */ /* 0x000fe200078ef800 */
[----:B------:R-:W-:-:S03]  /*00d0*/  IMAD.HI R8, R11, 0x2aaaaaab, RZ ;  /* 0x2aaaaaab0b087827 */ /* 0x000fc600078e02ff */
[----:B------:R-:W-:Y:S01]  /*00e0*/  ISETP.GE.AND P0, PT, R4, 0x9, PT ;  /* 0x000000090400780c */ /* 0x000fe20003f06270 */
[----:B------:R-:W-:Y:S01]  /*00f0*/  IMAD.HI R10, R12, 0x2aaaaaab, RZ ;  /* 0x2aaaaaab0c0a7827 */ /* 0x000fe200078e02ff */
[----:B------:R-:W-:Y:S02]  /*0100*/  SHF.R.U32.HI R9, RZ, 0x1f, R8 ;  /* 0x0000001fff097819 */ /* 0x000fe40000011608 */
[----:B------:R-:W-:Y:S02]  /*0110*/  ISETP.LT.AND P2, PT, R11, 0x600, !P0 ;  /* 0x000006000b00780c */ /* 0x000fe40004741270 */
[----:B------:R-:W-:Y:S02]  /*0120*/  SHF.R.U32.HI R13, RZ, 0x1f, R10 ;  /* 0x0000001fff0d7819 */ /* 0x000fe4000001160a */
[----:B------:R-:W-:Y:S02]  /*0130*/  LEA.HI.SX32 R9, R8, R9, 0x1a ;  /* 0x0000000908097211 */ /* 0x000fe400078fd2ff */
[----:B------:R-:W-:Y:S01]  /*0140*/  LEA.HI.SX32 R13, R10, R13, 0x1a ;  /* 0x0000000d0a0d7211 */ /* 0x000fe200078fd2ff */
[----:B------:R-:W-:Y:S01]  /*0150*/  HFMA2.MMA R10, -RZ, RZ, 0, 0 ;  /* 0x00000000ff0a7435 */ /* 0x000fe200000001ff */
[----:B------:R-:W-:Y:S01]  /*0160*/  ISETP.LT.AND P0, PT, R12, 0x600, !P0 ;  /* 0x000006000c00780c */ /* 0x000fe20004701270 */
[----:B------:R-:W-:-:S02]  /*0170*/  IMAD R9, R9, 0x9, R4 ;  /* 0x0000000909097824 */ /* 0x000fc400078e0204 */
[----:B------:R-:W-:Y:S02]  /*0180*/  IMAD R13, R13, 0x9, R4 ;  /* 0x000000090d0d7824 */ /* 0x000fe400078e0204 */
[----:B--2---:R-:W-:-:S04]  /*0190*/  IMAD.WIDE R14, R9, 0x4, R6 ;  /* 0x00000004090e7825 */ /* 0x004fc800078e0206 */
[----:B------:R-:W-:Y:S01]  /*01a0*/  IMAD.MOV.U32 R18, RZ, RZ, RZ ;  /* 0x000000ffff127224 */ /* 0x000fe200078e00ff */
[----:B------:R-:W2:Y:S01]  /*01b0*/  @P2 LDG.E.EL R10, desc[UR6][R14.64] ;  /* 0x000000060e0a2981 */ /* 0x000ea2000c2e1900 */
[----:B------:R-:W-:Y:S02]  /*01c0*/  IMAD.WIDE R16, R13, 0x4, R6 ;  /* 0x000000040d107825 */ /* 0x000fe400078e0206 */
[----:B------:R-:W1:Y:S03]  /*01d0*/  LDC.64 R12, c[0x0][0x210] ;  /* 0x00008400ff0c7b82 */ /* 0x000e660000000a00 */
[----:B------:R3:W4:Y:S01]  /*01e0*/  @P0 LDG.E.EL R18, desc[UR6][R16.64] ;  /* 0x0000000610120981 */ /* 0x000722000c2e1900 */
[----:B------:R-:W-:Y:S01]  /*01f0*/  IMAD R11, R11, 0x9, R4 ;  /* 0x000000090b0b7824 */ /* 0x000fe200078e0204 */
[----:B------:R-:W-:Y:S01]  /*0200*/  MOV R4, RZ ;  /* 0x000000ff00047202 */ /* 0x000fe20000000f00 */
[----:B------:R-:W-:-:S02]  /*0210*/  IMAD.MOV.U32 R6, RZ, RZ, RZ ;  /* 0x000000ffff067224 */ /* 0x000fc400078e00ff */
[C---:B------:R-:W-:Y:S02]  /*0220*/  VIADD R7, R11.reuse, 0x48 ;  /* 0x000000480b077836 */ /* 0x040fe40000000000 */
[----:B-1----:R-:W-:-:S04]  /*0230*/  IMAD.WIDE R8, R11, 0x4, R12 ;  /* 0x000000040b087825 */ /* 0x002fc800078e020c */
[----:B------:R-:W-:Y:S01]  /*0240*/  IMAD.WIDE R12, R7, 0x4, R12 ;  /* 0x00000004070c7825 */ /* 0x000fe200078e020c */
[----:B------:R1:W5:Y:S04]  /*0250*/  @P2 LDG.E.EL R4, desc[UR6][R8.64] ;  /* 0x0000000608042981 */ /* 0x000368000c2e1900 */
[----:B------:R1:W5:Y:S01]  /*0260*/  @P0 LDG.E.EL R6, desc[UR6][R12.64] ;  /* 0x000000060c060981 */ /* 0x000362000c2e1900 */
[----:B------:R-:W1:Y:S01]  /*0270*/  S2UR UR5, SR_CgaCtaId ;  /* 0x00000000000579c3 */ /* 0x000e620000008800 */
[----:B---3--:R-:W-:Y:S01]  /*0280*/  SHF.R.U32.HI R16, RZ, 0x3, R0 ;  /* 0x00000003ff107819 */ /* 0x008fe20000011600 */
[----:B------:R-:W-:-:S06]  /*0290*/  UMOV UR4, 0x400 ;  /* 0x0000040000047882 */ /* 0x000fcc0000000000 */
[----:B-1----:R-:W1:Y:S01]  /*02a0*/  LDC.64 R8, c[0x0][0x220] ;  /* 0x00008800ff087b82 */ /* 0x002e620000000a00 */
[----:B0-----:R-:W-:-:S04]  /*02b0*/  SHF.L.U32 R12, R0, 0x1, RZ ;  /* 0x00000001000c7819 */ /* 0x001fc800000006ff */
[----:B------:R-:W-:Y:S01]  /*02c0*/  LOP3.LUT R5, R5, 0xe, R12, 0xf8, !PT ;  /* 0x0000000e05057812 */ /* 0x000fe200078ef80c */
[----:B------:R-:W-:Y:S01]  /*02d0*/  UPRMT UR4, UR5, 0x654, UR4 ;  /* 0x0000065405047896 */ /* 0x000fe20008000004 */
[----:B--2---:R-:W0:Y:S08]  /*02e0*/  MUFU.SQRT R10, R10 ;  /* 0x0000000a000a7308 */ /* 0x004e300000002000 */
[----:B----4-:R-:W2:Y:S01]  /*02f0*/  MUFU.SQRT R18, R18 ;  /* 0x0000001200127308 */ /* 0x010ea20000002000 */
[----:B0-----:R-:W-:Y:S01]  /*0300*/  FADD R14, R10, 1.00000001335143196e-10 ;  /* 0x2edbe6ff0a0e7421 */ /* 0x001fe20000000000 */
[----:B------:R-:W-:-:S04]  /*0310*/  IMAD.SHL.U32 R10, R0, 0x10, RZ ;  /* 0x00000010000a7824 */ /* 0x000fc800078e00ff */
[----:B------:R-:W-:Y:S02]  /*0320*/  FSETP.GT.AND P1, PT, R14, 8.50705917302346158658e+37, PT ;  /* 0x7e8000000e00780b */ /* 0x000fe40003f24000 */
[----:B------:R-:W-:Y:S01]  /*0330*/  LOP3.LUT R19, R10, 0xf0, RZ, 0xc0, !PT ;  /* 0x000000f00a137812 */ /* 0x000fe200078ec0ff */
[----:B--2---:R-:W-:Y:S01]  /*0340*/  FADD R15, R18, 1.00000001335143196e-10 ;  /* 0x2edbe6ff120f7421 */ /* 0x004fe20000000000 */
[----:B------:R-:W-:Y:S02]  /*0350*/  SGXT.U32 R10, R16, 0x4 ;  /* 0x00000004100a781a */ /* 0x000fe40000000000 */
[----:B------:R-:W-:Y:S02]  /*0360*/  LOP3.LUT R16, R19, R2, RZ, 0xfc, !PT ;  /* 0x0000000213107212 */ /* 0x000fe400078efcff */
[----:B------:R-:W-:Y:S02]  /*0370*/  FSETP.GT.AND P3, PT, R15, 8.50705917302346158658e+37, PT ;  /* 0x7e8000000f00780b */ /* 0x000fe40003f64000 */
[----:B------:R-:W-:Y:S01]  /*0380*/  LOP3.LUT R3, R3, R10, RZ, 0xfc, !PT ;  /* 0x0000000a03037212 */ /* 0x000fe200078efcff */
[----:B-----5:R-:W-:-:S02]  /*0390*/  FMUL R13, R4, 0.25 ;  /* 0x3e800000040d7820 */ /* 0x020fc40000400000 */
[----:B------:R-:W-:Y:S01]  /*03a0*/  @P1 FMUL R14, R14, 0.25 ;  /* 0x3e8000000e0e1820 */ /* 0x000fe20000400000 */
[----:B------:R-:W-:Y:S01]  /*03b0*/  SHF.L.U32 R10, R0, 0x3, RZ ;  /* 0x00000003000a7819 */ /* 0x000fe200000006ff */
[----:B------:R-:W-:Y:S01]  /*03c0*/  FMUL R17, R6, 0.25 ;  /* 0x3e80000006117820 */ /* 0x000fe20000400000 */
[----:B------:R-:W-:-:S03]  /*03d0*/  FSEL R13, R13, R4, P1 ;  /* 0x000000040d0d7208 */ /* 0x000fc60000800000 */
[----:B------:R-:W0:Y:S01]  /*03e0*/  MUFU.RCP R14, R14 ;  /* 0x0000000e000e7308 */ /* 0x000e220000001000 */
[----:B------:R-:W-:Y:S01]  /*03f0*/  LEA.HI R19, R19, UR4, RZ, 0x1f ;  /* 0x0000000413137c11 */ /* 0x000fe2000f8ff8ff */
[----:B------:R-:W-:Y:S01]  /*0400*/  @P3 FMUL R15, R15, 0.25 ;  /* 0x3e8000000f0f3820 */ /* 0x000fe20000400000 */
[----:B------:R-:W-:Y:S02]  /*0410*/  FSEL R2, R17, R6, P3 ;  /* 0x0000000611027208 */ /* 0x000fe40001800000 */
[----:B------:R-:W-:Y:S01]  /*0420*/  ISETP.GE.AND P1, PT, R3, 0x9, PT ;  /* 0x000000090300780c */ /* 0x000fe20003f26270 */
[----:B------:R-:W-:Y:S01]  /*0430*/  IMAD R19, R16, 0x4, R19 ;  /* 0x0000000410137824 */ /* 0x000fe200078e0213 */
[----:B------:R-:W-:Y:S01]  /*0440*/  LOP3.LUT R0, R0, 0x78, RZ, 0xc0, !PT ;  /* 0x0000007800007812 */ /* 0x000fe200078ec0ff */
[----:B------:R-:W2:Y:S01]  /*0450*/  MUFU.RCP R15, R15 ;  /* 0x0000000f000f7308 */ /* 0x000ea20000001000 */
[----:B------:R-:W-:Y:S02]  /*0460*/  ISETP.LT.AND P1, PT, R5, 0x600, !P1 ;  /* 0x000006000500780c */ /* 0x000fe40004f21270 */
[----:B------:R3:W-:Y:S01]  /*0470*/  STS [R19], R4 ;  /* 0x0000000413007388 */ /* 0x0007e20000000800 */
[----:B0-----:R-:W-:Y:S01]  /*0480*/  FMUL R17, R14, R13 ;  /* 0x0000000d0e117220 */ /* 0x001fe20000400000 */
[----:B------:R-:W-:Y:S01]  /*0490*/  LOP3.LUT R13, R10, 0x3f8, RZ, 0xc0, !PT ;  /* 0x000003f80a0d7812 */ /* 0x000fe200078ec0ff */
[----:B-1----:R-:W-:Y:S01]  /*04a0*/  IMAD.WIDE R10, R11, 0x4, R8 ;  /* 0x000000040b0a7825 */ /* 0x002fe200078e0208 */
[----:B------:R3:W-:Y:S02]  /*04b0*/  STS [R19+0x20], R6 ;  /* 0x0000200613007388 */ /* 0x0007e40000000800 */
[----:B------:R-:W-:Y:S01]  /*04c0*/  IADD3 R13, R13, UR4, R0 ;  /* 0x000000040d0d7c10 */ /* 0x000fe2000fffe000 */
[----:B------:R-:W-:Y:S01]  /*04d0*/  IMAD.WIDE R8, R7, 0x4, R8 ;  /* 0x0000000407087825 */ /* 0x000fe200078e0208 */
[----:B------:R3:W-:Y:S03]  /*04e0*/  @P2 STG.E desc[UR6][R10.64], R17 ;  /* 0x000000110a002986 */ /* 0x0007e6000c101906 */
[----:B--2---:R-:W-:-:S05]  /*04f0*/  FMUL R15, R15, R2 ;  /* 0x000000020f0f7220 */ /* 0x004fca0000400000 */
[----:B------:R3:W-:Y:S01]  /*0500*/  @P0 STG.E desc[UR6][R8.64], R15 ;  /* 0x0000000f08000986 */ /* 0x0007e2000c101906 */
[----:B------:R-:W-:Y:S06]  /*0510*/  BAR.SYNC.DEFER_BLOCKING 0x0 ;  /* 0x0000000000007b1d */ /* 0x000fec0000010000 */
[----:B---3--:R-:W-:Y:S05]  /*0520*/  @!P1 EXIT ;  /* 0x000000000000994d */ /* 0x008fea0003800000 */
[----:B------:R-:W0:Y:S01]  /*0530*/  LDS.64 R12, [R13] ;  /* 0x000000000d0c7984 */ /* 0x000e220000000a00 */
[----:B------:R-:W-:Y:S01]  /*0540*/  IMAD.HI R0, R5, 0x2aaaaaab, RZ ;  /* 0x2aaaaaab05007827 */ /* 0x000fe200078e02ff */
[----:B------:R-:W1:Y:S04]  /*0550*/  LDC.64 R6, c[0x0][0x228] ;  /* 0x00008a00ff067b82 */ /* 0x000e680000000a00 */
[----:B------:R-:W-:-:S04]  /*0560*/  SHF.R.U32.HI R9, RZ, 0x1f, R0 ;  /* 0x0000001fff097819 */ /* 0x000fc80000011600 */
[----:B------:R-:W-:-:S05]  /*0570*/  LEA.HI.SX32 R0, R0, R9, 0x1a ;  /* 0x0000000900007211 */ /* 0x000fca00078fd2ff */
[----:B------:R-:W-:-:S04]  /*0580*/  IMAD R2, R0, -0x180, R5 ;  /* 0xfffffe8000027824 */ /* 0x000fc800078e0205 */
[----:B------:R-:W-:-:S04]  /*0590*/  IMAD R3, R3, 0x180, R2 ;  /* 0x0000018003037824 */ /* 0x000fc800078e0202 */
[----:B------:R-:W-:-:S04]  /*05a0*/  IMAD R3, R0, 0xd80, R3 ;  /* 0x00000d8000037824 */ /* 0x000fc800078e0203 */
[----:B-1----:R-:W-:-:S05]  /*05b0*/  IMAD.WIDE R2, R3, 0x4, R6 ;  /* 0x0000000403027825 */ /* 0x002fca00078e0206 */
[----:B0-----:R-:W-:Y:S01]  /*05c0*/  STG.E.64 desc[UR6][R2.64], R12 ;  /* 0x0000000c02007986 */ /* 0x001fe2000c101b06 */
[----:B------:R-:W-:Y:S05]  /*05d0*/  EXIT ;  /* 0x000000000000794d */ /* 0x000fea0003800000 */
.L_x_0:
[----:B------:R-:W-:-:S00]  /*05e0*/  BRA `(.L_x_0) ;  /* 0xfffffffc00fc7947 */ /* 0x000fc0000383ffff */
[----:B------:R-:W-:-:S00]  /*05f0*/  NOP ;  /* 0x0000000000007918 */ /* 0x000fc00000000000 */
        /* <DEDUP_REMOVED lines=8> */
.L_x_1:


//--------------------- .nv.global.init           --------------------------
	.section	.nv.global.init,"aw",@progbits
.nv.global.init:
	.type		_$_str,@object
	.size		_$_str,(_$_str_$_2 - _$_str)
_$_str:
        /*0000*/ 	.byte	0x5f, 0x5f, 0x43, 0x55, 0x44, 0x41, 0x5f, 0x46, 0x54, 0x5a, 0x00
	.type		_$_str_$_2,@object
	.size		_$_str_$_2,(.L_1 - _$_str_$_2)
_$_str_$_2:
        /*000b*/ 	.byte	0x5f, 0x5f, 0x43, 0x55, 0x44, 0x41, 0x5f, 0x50, 0x52, 0x45, 0x43, 0x5f, 0x53, 0x51, 0x52, 0x54
        /*001b*/ 	.byte	0x00
.L_1:


//--------------------- .nv.shared.triton_poi_fused_add_convolution_div_sqrt_25 --------------------------
	.section	.nv.shared.triton_poi_fused_add_convolution_div_sqrt_25,"aw",@nobits
	.sectionflags	@""
	.align	16
	.zero		1024


//--------------------- .nv.constant0.triton_poi_fused_add_convolution_div_sqrt_25 --------------------------
	.section	.nv.constant0.triton_poi_fused_add_convolution_div_sqrt_25,"a",@progbits
	.sectionflags	@""
	.align	4
.nv.constant0.triton_poi_fused_add_convolution_div_sqrt_25:
	.zero		568
